//
// Generated by NVIDIA NVVM Compiler
//
// Compiler Build ID: CL-36424714
// Cuda compilation tools, release 13.0, V13.0.88
// Based on NVVM 20.0.0
//

.version 9.0
.target sm_100
.address_size 64

	// .globl	_Z26sparseAffineBackwardKernelILb0EEvmmPfS0_PKiPKf

.visible .entry _Z26sparseAffineBackwardKernelILb0EEvmmPfS0_PKiPKf(
	.param .u64 _Z26sparseAffineBackwardKernelILb0EEvmmPfS0_PKiPKf_param_0,
	.param .u64 _Z26sparseAffineBackwardKernelILb0EEvmmPfS0_PKiPKf_param_1,
	.param .u64 .ptr .align 1 _Z26sparseAffineBackwardKernelILb0EEvmmPfS0_PKiPKf_param_2,
	.param .u64 .ptr .align 1 _Z26sparseAffineBackwardKernelILb0EEvmmPfS0_PKiPKf_param_3,
	.param .u64 .ptr .align 1 _Z26sparseAffineBackwardKernelILb0EEvmmPfS0_PKiPKf_param_4,
	.param .u64 .ptr .align 1 _Z26sparseAffineBackwardKernelILb0EEvmmPfS0_PKiPKf_param_5
)
{
	.reg .pred 	%p<5>;
	.reg .b32 	%r<7>;
	.reg .b32 	%f<3>;
	.reg .b64 	%rd<26>;

	ld.param.u64 	%rd8, [_Z26sparseAffineBackwardKernelILb0EEvmmPfS0_PKiPKf_param_0];
	ld.param.u64 	%rd9, [_Z26sparseAffineBackwardKernelILb0EEvmmPfS0_PKiPKf_param_1];
	ld.param.u64 	%rd10, [_Z26sparseAffineBackwardKernelILb0EEvmmPfS0_PKiPKf_param_2];
	ld.param.u64 	%rd11, [_Z26sparseAffineBackwardKernelILb0EEvmmPfS0_PKiPKf_param_4];
	ld.param.u64 	%rd12, [_Z26sparseAffineBackwardKernelILb0EEvmmPfS0_PKiPKf_param_5];
	mov.u32 	%r2, %ctaid.x;
	mov.u32 	%r3, %ntid.x;
	mov.u32 	%r4, %tid.x;
	mad.lo.s32 	%r5, %r2, %r3, %r4;
	cvt.u64.u32 	%rd1, %r5;
	setp.le.u64 	%p1, %rd9, %rd1;
	@%p1 bra 	$L__BB0_5;
	cvta.to.global.u64 	%rd2, %rd12;
	setp.eq.s64 	%p2, %rd8, 0;
	@%p2 bra 	$L__BB0_5;
	mov.u32 	%r6, %ctaid.y;
	cvt.u64.u32 	%rd14, %r6;
	mad.lo.s64 	%rd15, %rd9, %rd14, %rd1;
	shl.b64 	%rd16, %rd15, 2;
	add.s64 	%rd17, %rd2, %rd16;
	ld.global.f32 	%f1, [%rd17];
	cvta.to.global.u64 	%rd3, %rd11;
	cvta.to.global.u64 	%rd4, %rd10;
	mul.lo.s64 	%rd5, %rd8, %rd14;
	mov.b64 	%rd25, 0;
$L__BB0_3:
	add.s64 	%rd18, %rd25, %rd5;
	shl.b64 	%rd19, %rd18, 2;
	add.s64 	%rd20, %rd3, %rd19;
	ld.global.u32 	%r1, [%rd20];
	setp.eq.s32 	%p3, %r1, -1;
	@%p3 bra 	$L__BB0_5;
	cvt.s64.s32 	%rd21, %r1;
	mad.lo.s64 	%rd22, %rd9, %rd21, %rd1;
	shl.b64 	%rd23, %rd22, 2;
	add.s64 	%rd24, %rd4, %rd23;
	atom.global.add.f32 	%f2, [%rd24], %f1;
	add.s64 	%rd25, %rd25, 1;
	setp.ne.s64 	%p4, %rd25, %rd8;
	@%p4 bra 	$L__BB0_3;
$L__BB0_5:
	ret;

}
	// .globl	_Z26sparseAffineBackwardKernelILb1EEvmmPfS0_PKiPKf
.visible .entry _Z26sparseAffineBackwardKernelILb1EEvmmPfS0_PKiPKf(
	.param .u64 _Z26sparseAffineBackwardKernelILb1EEvmmPfS0_PKiPKf_param_0,
	.param .u64 _Z26sparseAffineBackwardKernelILb1EEvmmPfS0_PKiPKf_param_1,
	.param .u64 .ptr .align 1 _Z26sparseAffineBackwardKernelILb1EEvmmPfS0_PKiPKf_param_2,
	.param .u64 .ptr .align 1 _Z26sparseAffineBackwardKernelILb1EEvmmPfS0_PKiPKf_param_3,
	.param .u64 .ptr .align 1 _Z26sparseAffineBackwardKernelILb1EEvmmPfS0_PKiPKf_param_4,
	.param .u64 .ptr .align 1 _Z26sparseAffineBackwardKernelILb1EEvmmPfS0_PKiPKf_param_5
)
{
	.reg .pred 	%p<5>;
	.reg .b32 	%r<7>;
	.reg .b32 	%f<4>;
	.reg .b64 	%rd<30>;

	ld.param.u64 	%rd8, [_Z26sparseAffineBackwardKernelILb1EEvmmPfS0_PKiPKf_param_0];
	ld.param.u64 	%rd9, [_Z26sparseAffineBackwardKernelILb1EEvmmPfS0_PKiPKf_param_1];
	ld.param.u64 	%rd10, [_Z26sparseAffineBackwardKernelILb1EEvmmPfS0_PKiPKf_param_2];
	ld.param.u64 	%rd11, [_Z26sparseAffineBackwardKernelILb1EEvmmPfS0_PKiPKf_param_3];
	ld.param.u64 	%rd12, [_Z26sparseAffineBackwardKernelILb1EEvmmPfS0_PKiPKf_param_4];
	ld.param.u64 	%rd13, [_Z26sparseAffineBackwardKernelILb1EEvmmPfS0_PKiPKf_param_5];
	mov.u32 	%r2, %ctaid.x;
	mov.u32 	%r3, %ntid.x;
	mov.u32 	%r4, %tid.x;
	mad.lo.s32 	%r5, %r2, %r3, %r4;
	cvt.u64.u32 	%rd1, %r5;
	setp.le.u64 	%p1, %rd9, %rd1;
	@%p1 bra 	$L__BB1_5;
	cvta.to.global.u64 	%rd14, %rd13;
	cvta.to.global.u64 	%rd15, %rd11;
	mov.u32 	%r6, %ctaid.y;
	cvt.u64.u32 	%rd2, %r6;
	mad.lo.s64 	%rd16, %rd9, %rd2, %rd1;
	shl.b64 	%rd17, %rd16, 2;
	add.s64 	%rd18, %rd14, %rd17;
	ld.global.f32 	%f1, [%rd18];
	shl.b64 	%rd19, %rd1, 2;
	add.s64 	%rd20, %rd15, %rd19;
	atom.global.add.f32 	%f2, [%rd20], %f1;
	setp.eq.s64 	%p2, %rd8, 0;
	@%p2 bra 	$L__BB1_5;
	cvta.to.global.u64 	%rd3, %rd12;
	cvta.to.global.u64 	%rd4, %rd10;
	mul.lo.s64 	%rd5, %rd8, %rd2;
	mov.b64 	%rd29, 0;
$L__BB1_3:
	add.s64 	%rd22, %rd29, %rd5;
	shl.b64 	%rd23, %rd22, 2;
	add.s64 	%rd24, %rd3, %rd23;
	ld.global.u32 	%r1, [%rd24];
	setp.eq.s32 	%p3, %r1, -1;
	@%p3 bra 	$L__BB1_5;
	cvt.s64.s32 	%rd25, %r1;
	mad.lo.s64 	%rd26, %rd9, %rd25, %rd1;
	shl.b64 	%rd27, %rd26, 2;
	add.s64 	%rd28, %rd4, %rd27;
	atom.global.add.f32 	%f3, [%rd28], %f1;
	add.s64 	%rd29, %rd29, 1;
	setp.ne.s64 	%p4, %rd29, %rd8;
	@%p4 bra 	$L__BB1_3;
$L__BB1_5:
	ret;

}


// ===== COMPILED SASS (sm_100) =====

	.target	sm_100

	.elftype	@"ET_EXEC"


//--------------------- .note.nv.tkinfo           --------------------------
	.section	.note.nv.tkinfo,"",@"SHT_NOTE"
	.sectionflags	@"SHF_NOTE_NV_TKINFO"
	.tkinfo
        /*0018*/ 	.word	0x00000002
        /*0030*/ 	.string	""
        /*0030*/ 	.string	"ptxas"
        /*0030*/ 	.string	"Cuda compilation tools, release 13.0, V13.0.88"
        /*0030*/ 	.string	"Build cuda_13.0.r13.0/compiler.36424714_0"
        /*0030*/ 	.string	"-arch sm_100 -m 64 "



//--------------------- .note.nv.cuinfo           --------------------------
	.section	.note.nv.cuinfo,"",@"SHT_NOTE"
	.sectionflags	@"SHF_NOTE_NV_CUINFO"
        /*0018*/ 	.short	0x0002
        /*001a*/ 	.short	0x0064
        /*001c*/ 	.short	0x0082
	.zero		2


//--------------------- .nv.info                  --------------------------
	.section	.nv.info,"",@"SHT_CUDA_INFO"
	.align	4


	//----- nvinfo : EIATTR_REGCOUNT
	.align		4
        /*0000*/ 	.byte	0x04, 0x2f
        /*0002*/ 	.short	(.L_1 - .L_0)
	.align		4
.L_0:
        /*0004*/ 	.word	index@(_Z26sparseAffineBackwardKernelILb0EEvmmPfS0_PKiPKf)
        /*0008*/ 	.word	0x00000012


	//----- nvinfo : EIATTR_FRAME_SIZE
	.align		4
.L_1:
        /*000c*/ 	.byte	0x04, 0x11
        /*000e*/ 	.short	(.L_3 - .L_2)
	.align		4
.L_2:
        /*0010*/ 	.word	index@(_Z26sparseAffineBackwardKernelILb0EEvmmPfS0_PKiPKf)
        /*0014*/ 	.word	0x00000000


	//----- nvinfo : EIATTR_REGCOUNT
	.align		4
.L_3:
        /*0018*/ 	.byte	0x04, 0x2f
        /*001a*/ 	.short	(.L_5 - .L_4)
	.align		4
.L_4:
        /*001c*/ 	.word	index@(_Z26sparseAffineBackwardKernelILb1EEvmmPfS0_PKiPKf)
        /*0020*/ 	.word	0x00000012


	//----- nvinfo : EIATTR_FRAME_SIZE
	.align		4
.L_5:
        /*0024*/ 	.byte	0x04, 0x11
        /*0026*/ 	.short	(.L_7 - .L_6)
	.align		4
.L_6:
        /*0028*/ 	.word	index@(_Z26sparseAffineBackwardKernelILb1EEvmmPfS0_PKiPKf)
        /*002c*/ 	.word	0x00000000


	//----- nvinfo : EIATTR_MIN_STACK_SIZE
	.align		4
.L_7:
        /*0030*/ 	.byte	0x04, 0x12
        /*0032*/ 	.short	(.L_9 - .L_8)
	.align		4
.L_8:
        /*0034*/ 	.word	index@(_Z26sparseAffineBackwardKernelILb1EEvmmPfS0_PKiPKf)
        /*0038*/ 	.word	0x00000000


	//----- nvinfo : EIATTR_MIN_STACK_SIZE
	.align		4
.L_9:
        /*003c*/ 	.byte	0x04, 0x12
        /*003e*/ 	.short	(.L_11 - .L_10)
	.align		4
.L_10:
        /*0040*/ 	.word	index@(_Z26sparseAffineBackwardKernelILb0EEvmmPfS0_PKiPKf)
        /*0044*/ 	.word	0x00000000
.L_11:


//--------------------- .nv.compat                --------------------------
	.section	.nv.compat,"",@"SHT_CUDA_COMPAT_INFO"
	.align	4
        /*0000*/ 	.byte	0x02, 0x09, 0x00, 0x00, 0x02, 0x02, 0x01, 0x00, 0x02, 0x05, 0x05, 0x00, 0x03, 0x07, 0x01, 0x01
        /*0010*/ 	.byte	0x02, 0x03, 0x00, 0x00, 0x02, 0x06, 0x01, 0x00, 0x04, 0x0b, 0x08, 0x00, 0x09, 0x00, 0x00, 0x00
        /*0020*/ 	.byte	0x00, 0x00, 0x00, 0x00


//--------------------- .nv.info._Z26sparseAffineBackwardKernelILb1EEvmmPfS0_PKiPKf --------------------------
	.section	.nv.info._Z26sparseAffineBackwardKernelILb1EEvmmPfS0_PKiPKf,"",@"SHT_CUDA_INFO"
	.sectionflags	@""
	.align	4


	//----- nvinfo : EIATTR_CUDA_API_VERSION
	.align		4
        /*0000*/ 	.byte	0x04, 0x37
        /*0002*/ 	.short	(.L_13 - .L_12)
.L_12:
        /*0004*/ 	.word	0x00000082


	//----- nvinfo : EIATTR_KPARAM_INFO
	.align		4
.L_13:
        /*0008*/ 	.byte	0x04, 0x17
        /*000a*/ 	.short	(.L_15 - .L_14)
.L_14:
        /*000c*/ 	.word	0x00000000
        /*0010*/ 	.short	0x0005
        /*0012*/ 	.short	0x0028
        /*0014*/ 	.byte	0x00, 0xf5, 0x21, 0x00


	//----- nvinfo : EIATTR_KPARAM_INFO
	.align		4
.L_15:
        /*0018*/ 	.byte	0x04, 0x17
        /*001a*/ 	.short	(.L_17 - .L_16)
.L_16:
        /*001c*/ 	.word	0x00000000
        /*0020*/ 	.short	0x0004
        /*0022*/ 	.short	0x0020
        /*0024*/ 	.byte	0x00, 0xf5, 0x21, 0x00


	//----- nvinfo : EIATTR_KPARAM_INFO
	.align		4
.L_17:
        /*0028*/ 	.byte	0x04, 0x17
        /*002a*/ 	.short	(.L_19 - .L_18)
.L_18:
        /*002c*/ 	.word	0x00000000
        /*0030*/ 	.short	0x0003
        /*0032*/ 	.short	0x0018
        /*0034*/ 	.byte	0x00, 0xf5, 0x21, 0x00


	//----- nvinfo : EIATTR_KPARAM_INFO
	.align		4
.L_19:
        /*0038*/ 	.byte	0x04, 0x17
        /*003a*/ 	.short	(.L_21 - .L_20)
.L_20:
        /*003c*/ 	.word	0x00000000
        /*0040*/ 	.short	0x0002
        /*0042*/ 	.short	0x0010
        /*0044*/ 	.byte	0x00, 0xf5, 0x21, 0x00


	//----- nvinfo : EIATTR_KPARAM_INFO
	.align		4
.L_21:
        /*0048*/ 	.byte	0x04, 0x17
        /*004a*/ 	.short	(.L_23 - .L_22)
.L_22:
        /*004c*/ 	.word	0x00000000
        /*0050*/ 	.short	0x0001
        /*0052*/ 	.short	0x0008
        /*0054*/ 	.byte	0x00, 0xf0, 0x21, 0x00


	//----- nvinfo : EIATTR_KPARAM_INFO
	.align		4
.L_23:
        /*0058*/ 	.byte	0x04, 0x17
        /*005a*/ 	.short	(.L_25 - .L_24)
.L_24:
        /*005c*/ 	.word	0x00000000
        /*0060*/ 	.short	0x0000
        /*0062*/ 	.short	0x0000
        /*0064*/ 	.byte	0x00, 0xf0, 0x21, 0x00


	//----- nvinfo : EIATTR_SPARSE_MMA_MASK
	.align		4
.L_25:
        /*0068*/ 	.byte	0x03, 0x50
        /*006a*/ 	.short	0x0000


	//----- nvinfo : EIATTR_MAXREG_COUNT
	.align		4
        /*006c*/ 	.byte	0x03, 0x1b
        /*006e*/ 	.short	0x00ff


	//----- nvinfo : EIATTR_MERCURY_ISA_VERSION
	.align		4
        /*0070*/ 	.byte	0x03, 0x5f
        /*0072*/ 	.short	0x0101


	//----- nvinfo : EIATTR_VRC_CTA_INIT_COUNT
	.align		4
        /*0074*/ 	.byte	0x02, 0x4a
	.zero		1
	.zero		1


	//----- nvinfo : EIATTR_EXIT_INSTR_OFFSETS
	.align		4
        /*0078*/ 	.byte	0x04, 0x1c
        /*007a*/ 	.short	(.L_27 - .L_26)


	//   ....[0]....
.L_26:
        /*007c*/ 	.word	0x00000080


	//   ....[1]....
        /*0080*/ 	.word	0x00000190


	//   ....[2]....
        /*0084*/ 	.word	0x00000260


	//   ....[3]....
        /*0088*/ 	.word	0x00000360


	//----- nvinfo : EIATTR_CBANK_PARAM_SIZE
	.align		4
.L_27:
        /*008c*/ 	.byte	0x03, 0x19
        /*008e*/ 	.short	0x0030


	//----- nvinfo : EIATTR_PARAM_CBANK
	.align		4
        /*0090*/ 	.byte	0x04, 0x0a
        /*0092*/ 	.short	(.L_29 - .L_28)
	.align		4
.L_28:
        /*0094*/ 	.word	index@(.nv.constant0._Z26sparseAffineBackwardKernelILb1EEvmmPfS0_PKiPKf)
        /*0098*/ 	.short	0x0380
        /*009a*/ 	.short	0x0030


	//----- nvinfo : EIATTR_SW_WAR
	.align		4
.L_29:
        /*009c*/ 	.byte	0x04, 0x36
        /*009e*/ 	.short	(.L_31 - .L_30)
.L_30:
        /*00a0*/ 	.word	0x00000008
.L_31:


//--------------------- .nv.info._Z26sparseAffineBackwardKernelILb0EEvmmPfS0_PKiPKf --------------------------
	.section	.nv.info._Z26sparseAffineBackwardKernelILb0EEvmmPfS0_PKiPKf,"",@"SHT_CUDA_INFO"
	.sectionflags	@""
	.align	4


	//----- nvinfo : EIATTR_CUDA_API_VERSION
	.align		4
        /*0000*/ 	.byte	0x04, 0x37
        /*0002*/ 	.short	(.L_33 - .L_32)
.L_32:
        /*0004*/ 	.word	0x00000082


	//----- nvinfo : EIATTR_KPARAM_INFO
	.align		4
.L_33:
        /*0008*/ 	.byte	0x04, 0x17
        /*000a*/ 	.short	(.L_35 - .L_34)
.L_34:
        /*000c*/ 	.word	0x00000000
        /*0010*/ 	.short	0x0005
        /*0012*/ 	.short	0x0028
        /*0014*/ 	.byte	0x00, 0xf5, 0x21, 0x00


	//----- nvinfo : EIATTR_KPARAM_INFO
	.align		4
.L_35:
        /*0018*/ 	.byte	0x04, 0x17
        /*001a*/ 	.short	(.L_37 - .L_36)
.L_36:
        /*001c*/ 	.word	0x00000000
        /*0020*/ 	.short	0x0004
        /*0022*/ 	.short	0x0020
        /*0024*/ 	.byte	0x00, 0xf5, 0x21, 0x00


	//----- nvinfo : EIATTR_KPARAM_INFO
	.align		4
.L_37:
        /*0028*/ 	.byte	0x04, 0x17
        /*002a*/ 	.short	(.L_39 - .L_38)
.L_38:
        /*002c*/ 	.word	0x00000000
        /*0030*/ 	.short	0x0003
        /*0032*/ 	.short	0x0018
        /*0034*/ 	.byte	0x00, 0xf5, 0x21, 0x00


	//----- nvinfo : EIATTR_KPARAM_INFO
	.align		4
.L_39:
        /*0038*/ 	.byte	0x04, 0x17
        /*003a*/ 	.short	(.L_41 - .L_40)
.L_40:
        /*003c*/ 	.word	0x00000000
        /*0040*/ 	.short	0x0002
        /*0042*/ 	.short	0x0010
        /*0044*/ 	.byte	0x00, 0xf5, 0x21, 0x00


	//----- nvinfo : EIATTR_KPARAM_INFO
	.align		4
.L_41:
        /*0048*/ 	.byte	0x04, 0x17
        /*004a*/ 	.short	(.L_43 - .L_42)
.L_42:
        /*004c*/ 	.word	0x00000000
        /*0050*/ 	.short	0x0001
        /*0052*/ 	.short	0x0008
        /*0054*/ 	.byte	0x00, 0xf0, 0x21, 0x00


	//----- nvinfo : EIATTR_KPARAM_INFO
	.align		4
.L_43:
        /*0058*/ 	.byte	0x04, 0x17
        /*005a*/ 	.short	(.L_45 - .L_44)
.L_44:
        /*005c*/ 	.word	0x00000000
        /*0060*/ 	.short	0x0000
        /*0062*/ 	.short	0x0000
        /*0064*/ 	.byte	0x00, 0xf0, 0x21, 0x00


	//----- nvinfo : EIATTR_SPARSE_MMA_MASK
	.align		4
.L_45:
        /*0068*/ 	.byte	0x03, 0x50
        /*006a*/ 	.short	0x0000


	//----- nvinfo : EIATTR_MAXREG_COUNT
	.align		4
        /*006c*/ 	.byte	0x03, 0x1b
        /*006e*/ 	.short	0x00ff


	//----- nvinfo : EIATTR_MERCURY_ISA_VERSION
	.align		4
        /*0070*/ 	.byte	0x03, 0x5f
        /*0072*/ 	.short	0x0101


	//----- nvinfo : EIATTR_VRC_CTA_INIT_COUNT
	.align		4
        /*0074*/ 	.byte	0x02, 0x4a
	.zero		1
	.zero		1


	//----- nvinfo : EIATTR_EXIT_INSTR_OFFSETS
	.align		4
        /*0078*/ 	.byte	0x04, 0x1c
        /*007a*/ 	.short	(.L_47 - .L_46)


	//   ....[0]....
.L_46:
        /*007c*/ 	.word	0x00000080


	//   ....[1]....
        /*0080*/ 	.word	0x000000c0


	//   ....[2]....
        /*0084*/ 	.word	0x00000220


	//   ....[3]....
        /*0088*/ 	.word	0x00000320


	//----- nvinfo : EIATTR_CBANK_PARAM_SIZE
	.align		4
.L_47:
        /*008c*/ 	.byte	0x03, 0x19
        /*008e*/ 	.short	0x0030


	//----- nvinfo : EIATTR_PARAM_CBANK
	.align		4
        /*0090*/ 	.byte	0x04, 0x0a
        /*0092*/ 	.short	(.L_49 - .L_48)
	.align		4
.L_48:
        /*0094*/ 	.word	index@(.nv.constant0._Z26sparseAffineBackwardKernelILb0EEvmmPfS0_PKiPKf)
        /*0098*/ 	.short	0x0380
        /*009a*/ 	.short	0x0030


	//----- nvinfo : EIATTR_SW_WAR
	.align		4
.L_49:
        /*009c*/ 	.byte	0x04, 0x36
        /*009e*/ 	.short	(.L_51 - .L_50)
.L_50:
        /*00a0*/ 	.word	0x00000008
.L_51:


//--------------------- .nv.callgraph             --------------------------
	.section	.nv.callgraph,"",@"SHT_CUDA_CALLGRAPH"
	.align	4
	.sectionentsize	8
	.align		4
        /*0000*/ 	.word	0x00000000
	.align		4
        /*0004*/ 	.word	0xffffffff
	.align		4
        /*0008*/ 	.word	0x00000000
	.align		4
        /*000c*/ 	.word	0xfffffffe
	.align		4
        /*0010*/ 	.word	0x00000000
	.align		4
        /*0014*/ 	.word	0xfffffffd
	.align		4
        /*0018*/ 	.word	0x00000000
	.align		4
        /*001c*/ 	.word	0xfffffffc


//--------------------- .text._Z26sparseAffineBackwardKernelILb1EEvmmPfS0_PKiPKf --------------------------
	.section	.text._Z26sparseAffineBackwardKernelILb1EEvmmPfS0_PKiPKf,"ax",@progbits
	.align	128
        .global         _Z26sparseAffineBackwardKernelILb1EEvmmPfS0_PKiPKf
        .type           _Z26sparseAffineBackwardKernelILb1EEvmmPfS0_PKiPKf,@function
        .size           _Z26sparseAffineBackwardKernelILb1EEvmmPfS0_PKiPKf,(.L_x_4 - _Z26sparseAffineBackwardKernelILb1EEvmmPfS0_PKiPKf)
        .other          _Z26sparseAffineBackwardKernelILb1EEvmmPfS0_PKiPKf,@"STO_CUDA_ENTRY STV_DEFAULT"
_Z26sparseAffineBackwardKernelILb1EEvmmPfS0_PKiPKf:
.text._Z26sparseAffineBackwardKernelILb1EEvmmPfS0_PKiPKf:
[----:B------:R-:W-:Y:S01]  /*0000*/  LDC R1, c[0x0][0x37c] ;  /* 0x0000df00ff017b82 */ /* 0x000fe20000000800 */
[----:B------:R-:W0:Y:S07]  /*0010*/  S2R R3, SR_TID.X ;  /* 0x0000000000037919 */ /* 0x000e2e0000002100 */
[----:B------:R-:W0:Y:S01]  /*0020*/  S2UR UR4, SR_CTAID.X ;  /* 0x00000000000479c3 */ /* 0x000e220000002500 */
[----:B------:R-:W1:Y:S07]  /*0030*/  LDCU.64 UR8, c[0x0][0x388] ;  /* 0x00007100ff0877ac */ /* 0x000e6e0008000a00 */
[----:B------:R-:W0:Y:S02]  /*0040*/  LDC R2, c[0x0][0x360] ;  /* 0x0000d800ff027b82 */ /* 0x000e240000000800 */
[----:B0-----:R-:W-:-:S05]  /*0050*/  IMAD R2, R2, UR4, R3 ;  /* 0x0000000402027c24 */ /* 0x001fca000f8e0203 */
[----:B-1----:R-:W-:-:S04]  /*0060*/  ISETP.GE.U32.AND P0, PT, R2, UR8, PT ;  /* 0x0000000802007c0c */ /* 0x002fc8000bf06070 */
[----:B------:R-:W-:-:S13]  /*0070*/  ISETP.GE.U32.AND.EX P0, PT, RZ, UR9, PT, P0 ;  /* 0x00000009ff007c0c */ /* 0x000fda000bf06100 */
[----:B------:R-:W-:Y:S05]  /*0080*/  @P0 EXIT ;  /* 0x000000000000094d */ /* 0x000fea0003800000 */
[----:B------:R-:W0:Y:S01]  /*0090*/  S2R R5, SR_CTAID.Y ;  /* 0x0000000000057919 */ /* 0x000e220000002600 */
[----:B------:R-:W1:Y:S01]  /*00a0*/  LDCU.64 UR4, c[0x0][0x3a8] ;  /* 0x00007500ff0477ac */ /* 0x000e620008000a00 */
[----:B------:R-:W-:Y:S01]  /*00b0*/  IMAD.MOV.U32 R3, RZ, RZ, RZ ;  /* 0x000000ffff037224 */ /* 0x000fe200078e00ff */
[----:B------:R-:W2:Y:S01]  /*00c0*/  LDCU.64 UR6, c[0x0][0x358] ;  /* 0x00006b00ff0677ac */ /* 0x000ea20008000a00 */
[----:B0-----:R-:W-:-:S04]  /*00d0*/  IMAD.WIDE.U32 R6, R5, UR8, R2 ;  /* 0x0000000805067c25 */ /* 0x001fc8000f8e0002 */
[----:B------:R-:W-:Y:S01]  /*00e0*/  IMAD R7, R5, UR9, R7 ;  /* 0x0000000905077c24 */ /* 0x000fe2000f8e0207 */
[----:B-1----:R-:W-:-:S04]  /*00f0*/  LEA R8, P0, R6, UR4, 0x2 ;  /* 0x0000000406087c11 */ /* 0x002fc8000f8010ff */
[----:B------:R-:W-:Y:S01]  /*0100*/  LEA.HI.X R9, R6, UR5, R7, 0x2, P0 ;  /* 0x0000000506097c11 */ /* 0x000fe200080f1407 */
[----:B------:R-:W0:Y:S04]  /*0110*/  LDCU.64 UR4, c[0x0][0x398] ;  /* 0x00007300ff0477ac */ /* 0x000e280008000a00 */
[----:B--2---:R-:W2:Y:S01]  /*0120*/  LDG.E R15, desc[UR6][R8.64] ;  /* 0x00000006080f7981 */ /* 0x004ea2000c1e1900 */
[----:B0-----:R-:W-:-:S04]  /*0130*/  LEA R6, P0, R2, UR4, 0x2 ;  /* 0x0000000402067c11 */ /* 0x001fc8000f8010ff */
[----:B------:R-:W-:Y:S01]  /*0140*/  LEA.HI.X R7, R2, UR5, RZ, 0x2, P0 ;  /* 0x0000000502077c11 */ /* 0x000fe200080f14ff */
[----:B------:R-:W0:Y:S02]  /*0150*/  LDCU.64 UR4, c[0x0][0x380] ;  /* 0x00007000ff0477ac */ /* 0x000e240008000a00 */
[----:B0-----:R-:W-:-:S04]  /*0160*/  ISETP.NE.U32.AND P0, PT, RZ, UR4, PT ;  /* 0x00000004ff007c0c */ /* 0x001fc8000bf05070 */
[----:B------:R-:W-:Y:S01]  /*0170*/  ISETP.NE.AND.EX P0, PT, RZ, UR5, PT, P0 ;  /* 0x00000005ff007c0c */ /* 0x000fe2000bf05300 */
[----:B--2---:R0:W-:-:S12]  /*0180*/  REDG.E.ADD.F32.FTZ.RN.STRONG.GPU desc[UR6][R6.64], R15 ;  /* 0x0000000f060079a6 */ /* 0x0041d8000c12f306 */
[----:B------:R-:W-:Y:S05]  /*0190*/  @!P0 EXIT ;  /* 0x000000000000894d */ /* 0x000fea0003800000 */
[----:B0-----:R-:W0:Y:S01]  /*01a0*/  LDC.64 R6, c[0x0][0x380] ;  /* 0x0000e000ff067b82 */ /* 0x001e220000000a00 */
[----:B------:R-:W1:Y:S01]  /*01b0*/  LDCU.64 UR10, c[0x0][0x388] ;  /* 0x00007100ff0a77ac */ /* 0x000e620008000a00 */
[----:B------:R-:W2:Y:S06]  /*01c0*/  LDCU.64 UR8, c[0x0][0x390] ;  /* 0x00007200ff0877ac */ /* 0x000eac0008000a00 */
[----:B------:R-:W3:Y:S01]  /*01d0*/  LDC.64 R8, c[0x0][0x3a0] ;  /* 0x0000e800ff087b82 */ /* 0x000ee20000000a00 */
[----:B------:R-:W-:Y:S01]  /*01e0*/  UMOV UR4, URZ ;  /* 0x000000ff00047c82 */ /* 0x000fe20008000000 */
[----:B------:R-:W-:-:S05]  /*01f0*/  UMOV UR5, URZ ;  /* 0x000000ff00057c82 */ /* 0x000fca0008000000 */
.L_x_0:
[----:B0-----:R-:W-:-:S04]  /*0200*/  IMAD.WIDE.U32 R10, R5, R6, UR4 ;  /* 0x00000004050a7e25 */ /* 0x001fc8000f8e0006 */
[----:B------:R-:W-:Y:S01]  /*0210*/  IMAD R0, R5, R7, R11 ;  /* 0x0000000705007224 */ /* 0x000fe200078e020b */
[----:B---3--:R-:W-:-:S04]  /*0220*/  LEA R12, P0, R10, R8, 0x2 ;  /* 0x000000080a0c7211 */ /* 0x008fc800078010ff */
[----:B------:R-:W-:-:S06]  /*0230*/  LEA.HI.X R13, R10, R9, R0, 0x2, P0 ;  /* 0x000000090a0d7211 */ /* 0x000fcc00000f1400 */
[----:B------:R-:W3:Y:S02]  /*0240*/  LDG.E R13, desc[UR6][R12.64] ;  /* 0x000000060c0d7981 */ /* 0x000ee4000c1e1900 */
[----:B---3--:R-:W-:-:S13]  /*0250*/  ISETP.NE.AND P0, PT, R13, -0x1, PT ;  /* 0xffffffff0d00780c */ /* 0x008fda0003f05270 */
[----:B-12---:R-:W-:Y:S05]  /*0260*/  @!P0 EXIT ;  /* 0x000000000000894d */ /* 0x006fea0003800000 */
[----:B------:R-:W-:Y:S01]  /*0270*/  SHF.R.S32.HI R0, RZ, 0x1f, R13 ;  /* 0x0000001fff007819 */ /* 0x000fe2000001140d */
[----:B------:R-:W-:Y:S02]  /*0280*/  IMAD.MOV.U32 R10, RZ, RZ, R2 ;  /* 0x000000ffff0a7224 */ /* 0x000fe400078e0002 */
[----:B------:R-:W-:Y:S02]  /*0290*/  IMAD.MOV.U32 R11, RZ, RZ, RZ ;  /* 0x000000ffff0b7224 */ /* 0x000fe400078e00ff */
[----:B------:R-:W-:Y:S02]  /*02a0*/  IMAD R0, R0, UR10, RZ ;  /* 0x0000000a00007c24 */ /* 0x000fe4000f8e02ff */
[----:B------:R-:W-:-:S04]  /*02b0*/  IMAD.WIDE.U32 R10, R13, UR10, R10 ;  /* 0x0000000a0d0a7c25 */ /* 0x000fc8000f8e000a */
[----:B------:R-:W-:Y:S01]  /*02c0*/  IMAD R13, R13, UR11, R0 ;  /* 0x0000000b0d0d7c24 */ /* 0x000fe2000f8e0200 */
[----:B------:R-:W-:Y:S01]  /*02d0*/  UIADD3 UR4, UP0, UPT, UR4, 0x1, URZ ;  /* 0x0000000104047890 */ /* 0x000fe2000ff1e0ff */
[----:B------:R-:W-:Y:S02]  /*02e0*/  LEA R12, P0, R10, UR8, 0x2 ;  /* 0x000000080a0c7c11 */ /* 0x000fe4000f8010ff */
[----:B------:R-:W-:Y:S01]  /*02f0*/  IMAD.IADD R11, R11, 0x1, R13 ;  /* 0x000000010b0b7824 */ /* 0x000fe200078e020d */
[----:B------:R-:W-:-:S04]  /*0300*/  UIADD3.X UR5, UPT, UPT, URZ, UR5, URZ, UP0, !UPT ;  /* 0x00000005ff057290 */ /* 0x000fc800087fe4ff */
[----:B------:R-:W-:Y:S02]  /*0310*/  LEA.HI.X R13, R10, UR9, R11, 0x2, P0 ;  /* 0x000000090a0d7c11 */ /* 0x000fe400080f140b */
[----:B------:R-:W-:-:S03]  /*0320*/  ISETP.NE.U32.AND P0, PT, R6, UR4, PT ;  /* 0x0000000406007c0c */ /* 0x000fc6000bf05070 */
[----:B------:R4:W-:Y:S01]  /*0330*/  REDG.E.ADD.F32.FTZ.RN.STRONG.GPU desc[UR6][R12.64], R15 ;  /* 0x0000000f0c0079a6 */ /* 0x0009e2000c12f306 */
[----:B------:R-:W-:-:S13]  /*0340*/  ISETP.NE.AND.EX P0, PT, R7, UR5, PT, P0 ;  /* 0x0000000507007c0c */ /* 0x000fda000bf05300 */
[----:B----4-:R-:W-:Y:S05]  /*0350*/  @P0 BRA `(.L_x_0) ;  /* 0xfffffffc00a80947 */ /* 0x010fea000383ffff */
[----:B------:R-:W-:Y:S05]  /*0360*/  EXIT ;  /* 0x000000000000794d */ /* 0x000fea0003800000 */
.L_x_1:
[----:B------:R-:W-:-:S00]  /*0370*/  BRA `(.L_x_1) ;  /* 0xfffffffc00fc7947 */ /* 0x000fc0000383ffff */
[----:B------:R-:W-:-:S00]  /*0380*/  NOP ;  /* 0x0000000000007918 */ /* 0x000fc00000000000 */
[----:B------:R-:W-:-:S00]  /*0390*/  NOP ;  /* 0x0000000000007918 */ /* 0x000fc00000000000 */
[----:B------:R-:W-:-:S00]  /*03a0*/  NOP ;  /* 0x0000000000007918 */ /* 0x000fc00000000000 */
[----:B------:R-:W-:-:S00]  /*03b0*/  NOP ;  /* 0x0000000000007918 */ /* 0x000fc00000000000 */
[----:B------:R-:W-:-:S00]  /*03c0*/  NOP ;  /* 0x0000000000007918 */ /* 0x000fc00000000000 */
[----:B------:R-:W-:-:S00]  /*03d0*/  NOP ;  /* 0x0000000000007918 */ /* 0x000fc00000000000 */
[----:B------:R-:W-:-:S00]  /*03e0*/  NOP ;  /* 0x0000000000007918 */ /* 0x000fc00000000000 */
[----:B------:R-:W-:-:S00]  /*03f0*/  NOP ;  /* 0x0000000000007918 */ /* 0x000fc00000000000 */
.L_x_4:


//--------------------- .text._Z26sparseAffineBackwardKernelILb0EEvmmPfS0_PKiPKf --------------------------
	.section	.text._Z26sparseAffineBackwardKernelILb0EEvmmPfS0_PKiPKf,"ax",@progbits
	.align	128
        .global         _Z26sparseAffineBackwardKernelILb0EEvmmPfS0_PKiPKf
        .type           _Z26sparseAffineBackwardKernelILb0EEvmmPfS0_PKiPKf,@function
        .size           _Z26sparseAffineBackwardKernelILb0EEvmmPfS0_PKiPKf,(.L_x_5 - _Z26sparseAffineBackwardKernelILb0EEvmmPfS0_PKiPKf)
        .other          _Z26sparseAffineBackwardKernelILb0EEvmmPfS0_PKiPKf,@"STO_CUDA_ENTRY STV_DEFAULT"
_Z26sparseAffineBackwardKernelILb0EEvmmPfS0_PKiPKf:
.text._Z26sparseAffineBackwardKernelILb0EEvmmPfS0_PKiPKf:
        /* <DEDUP_REMOVED lines=9> */
[----:B------:R-:W0:Y:S02]  /*0090*/  LDCU.64 UR4, c[0x0][0x380] ;  /* 0x00007000ff0477ac */ /* 0x000e240008000a00 */
[----:B0-----:R-:W-:-:S04]  /*00a0*/  ISETP.NE.U32.AND P0, PT, RZ, UR4, PT ;  /* 0x00000004ff007c0c */ /* 0x001fc8000bf05070 */
[----:B------:R-:W-:-:S13]  /*00b0*/  ISETP.NE.AND.EX P0, PT, RZ, UR5, PT, P0 ;  /* 0x00000005ff007c0c */ /* 0x000fda000bf05300 */
[----:B------:R-:W-:Y:S05]  /*00c0*/  @!P0 EXIT ;  /* 0x000000000000894d */ /* 0x000fea0003800000 */
[----:B------:R-:W0:Y:S01]  /*00d0*/  S2R R15, SR_CTAID.Y ;  /* 0x00000000000f7919 */ /* 0x000e220000002600 */
[----:B------:R-:W1:Y:S01]  /*00e0*/  LDCU.64 UR4, c[0x0][0x3a8] ;  /* 0x00007500ff0477ac */ /* 0x000e620008000a00 */
[----:B------:R-:W-:Y:S01]  /*00f0*/  IMAD.MOV.U32 R3, RZ, RZ, RZ ;  /* 0x000000ffff037224 */ /* 0x000fe200078e00ff */
[----:B------:R-:W2:Y:S01]  /*0100*/  LDC.64 R6, c[0x0][0x3a0] ;  /* 0x0000e800ff067b82 */ /* 0x000ea20000000a00 */
[----:B------:R-:W3:Y:S01]  /*0110*/  LDCU.64 UR6, c[0x0][0x358] ;  /* 0x00006b00ff0677ac */ /* 0x000ee20008000a00 */
[----:B------:R-:W4:Y:S01]  /*0120*/  LDCU.64 UR12, c[0x0][0x388] ;  /* 0x00007100ff0c77ac */ /* 0x000f220008000a00 */
[----:B------:R-:W0:Y:S02]  /*0130*/  LDCU.64 UR10, c[0x0][0x390] ;  /* 0x00007200ff0a77ac */ /* 0x000e240008000a00 */
[----:B0-----:R-:W-:-:S04]  /*0140*/  IMAD.WIDE.U32 R4, R15, UR8, R2 ;  /* 0x000000080f047c25 */ /* 0x001fc8000f8e0002 */
[----:B------:R-:W-:Y:S01]  /*0150*/  IMAD R5, R15, UR9, R5 ;  /* 0x000000090f057c24 */ /* 0x000fe2000f8e0205 */
[----:B-1----:R-:W-:-:S04]  /*0160*/  LEA R8, P0, R4, UR4, 0x2 ;  /* 0x0000000404087c11 */ /* 0x002fc8000f8010ff */
[----:B------:R-:W-:Y:S02]  /*0170*/  LEA.HI.X R9, R4, UR5, R5, 0x2, P0 ;  /* 0x0000000504097c11 */ /* 0x000fe400080f1405 */
[----:B------:R-:W0:Y:S03]  /*0180*/  LDC.64 R4, c[0x0][0x380] ;  /* 0x0000e000ff047b82 */ /* 0x000e260000000a00 */
[----:B---3--:R1:W5:Y:S01]  /*0190*/  LDG.E R13, desc[UR6][R8.64] ;  /* 0x00000006080d7981 */ /* 0x008362000c1e1900 */
[----:B------:R-:W-:Y:S01]  /*01a0*/  UMOV UR4, URZ ;  /* 0x000000ff00047c82 */ /* 0x000fe20008000000 */
[----:B----4-:R-:W-:-:S05]  /*01b0*/  UMOV UR5, URZ ;  /* 0x000000ff00057c82 */ /* 0x010fca0008000000 */
.L_x_2:
[----:B01----:R-:W-:-:S04]  /*01c0*/  IMAD.WIDE.U32 R8, R15, R4, UR4 ;  /* 0x000000040f087e25 */ /* 0x003fc8000f8e0004 */
[----:B------:R-:W-:Y:S01]  /*01d0*/  IMAD R0, R15, R5, R9 ;  /* 0x000000050f007224 */ /* 0x000fe200078e0209 */
[----:B--2---:R-:W-:-:S04]  /*01e0*/  LEA R10, P0, R8, R6, 0x2 ;  /* 0x00000006080a7211 */ /* 0x004fc800078010ff */
[----:B------:R-:W-:-:S06]  /*01f0*/  LEA.HI.X R11, R8, R7, R0, 0x2, P0 ;  /* 0x00000007080b7211 */ /* 0x000fcc00000f1400 */
[----:B------:R-:W2:Y:S02]  /*0200*/  LDG.E R11, desc[UR6][R10.64] ;  /* 0x000000060a0b7981 */ /* 0x000ea4000c1e1900 */
[----:B--2---:R-:W-:-:S13]  /*0210*/  ISETP.NE.AND P0, PT, R11, -0x1, PT ;  /* 0xffffffff0b00780c */ /* 0x004fda0003f05270 */
[----:B------:R-:W-:Y:S05]  /*0220*/  @!P0 EXIT ;  /* 0x000000000000894d */ /* 0x000fea0003800000 */
        /* <DEDUP_REMOVED lines=12> */
[----:B-----5:R3:W-:Y:S01]  /*02f0*/  REDG.E.ADD.F32.FTZ.RN.STRONG.GPU desc[UR6][R10.64], R13 ;  /* 0x0000000d0a0079a6 */ /* 0x0207e2000c12f306 */
[----:B------:R-:W-:-:S13]  /*0300*/  ISETP.NE.AND.EX P0, PT, R5, UR5, PT, P0 ;  /* 0x0000000505007c0c */ /* 0x000fda000bf05300 */
[----:B---3--:R-:W-:Y:S05]  /*0310*/  @P0 BRA `(.L_x_2) ;  /* 0xfffffffc00a80947 */ /* 0x008fea000383ffff */
[----:B------:R-:W-:Y:S05]  /*0320*/  EXIT ;  /* 0x000000000000794d */ /* 0x000fea0003800000 */
.L_x_3:
        /* <DEDUP_REMOVED lines=13> */
.L_x_5:


//--------------------- .nv.shared.reserved.0     --------------------------
	.section	.nv.shared.reserved.0,"aw",@nobits
	.weak		__nv_reservedSMEM_offset_0_alias
	.size		__nv_reservedSMEM_offset_0_alias, 0, 64
	.other		__nv_reservedSMEM_offset_0_alias,@"STO_CUDA_RESERVED_SHARED STV_DEFAULT"
__nv_reservedSMEM_offset_0_alias:
	.zero		0
	.zero		64


//--------------------- .nv.constant0._Z26sparseAffineBackwardKernelILb1EEvmmPfS0_PKiPKf --------------------------
	.section	.nv.constant0._Z26sparseAffineBackwardKernelILb1EEvmmPfS0_PKiPKf,"a",@progbits
	.sectionflags	@""
	.align	4
.nv.constant0._Z26sparseAffineBackwardKernelILb1EEvmmPfS0_PKiPKf:
	.zero		944


//--------------------- .nv.constant0._Z26sparseAffineBackwardKernelILb0EEvmmPfS0_PKiPKf --------------------------
	.section	.nv.constant0._Z26sparseAffineBackwardKernelILb0EEvmmPfS0_PKiPKf,"a",@progbits
	.sectionflags	@""
	.align	4
.nv.constant0._Z26sparseAffineBackwardKernelILb0EEvmmPfS0_PKiPKf:
	.zero		944


//--------------------- SYMBOLS --------------------------

	.type		.nv.reservedSmem.offset0,@object
	.size		.nv.reservedSmem.offset0,0x4
